//
// Generated by NVIDIA NVVM Compiler
//
// Compiler Build ID: CL-36424714
// Cuda compilation tools, release 13.0, V13.0.88
// Based on NVVM 20.0.0
//

.version 9.0
.target sm_100
.address_size 64

	// .globl	_Z21degree_centrality_GPUPiS_i
.extern .func  (.param .b32 func_retval0) vprintf
(
	.param .b64 vprintf_param_0,
	.param .b64 vprintf_param_1
)
;
.global .align 1 .b8 $str[9] = {40, 37, 100, 44, 37, 100, 41, 10};

.visible .entry _Z21degree_centrality_GPUPiS_i(
	.param .u64 .ptr .align 1 _Z21degree_centrality_GPUPiS_i_param_0,
	.param .u64 .ptr .align 1 _Z21degree_centrality_GPUPiS_i_param_1,
	.param .u32 _Z21degree_centrality_GPUPiS_i_param_2
)
{
	.local .align 8 .b8 	__local_depot0[8];
	.reg .b64 	%SP;
	.reg .b64 	%SPL;
	.reg .pred 	%p<12>;
	.reg .b32 	%r<109>;
	.reg .b64 	%rd<36>;

	mov.u64 	%SPL, __local_depot0;
	cvta.local.u64 	%SP, %SPL;
	ld.param.u64 	%rd10, [_Z21degree_centrality_GPUPiS_i_param_0];
	ld.param.u64 	%rd9, [_Z21degree_centrality_GPUPiS_i_param_1];
	ld.param.u32 	%r28, [_Z21degree_centrality_GPUPiS_i_param_2];
	cvta.to.global.u64 	%rd1, %rd10;
	mov.u32 	%r29, %tid.x;
	mov.u32 	%r30, %ntid.x;
	mov.u32 	%r31, %ctaid.x;
	mov.u32 	%r32, %tid.y;
	mov.u32 	%r33, %ntid.y;
	mov.u32 	%r34, %ctaid.y;
	mad.lo.s32 	%r35, %r33, %r34, %r32;
	mul.lo.s32 	%r36, %r31, %r30;
	neg.s32 	%r37, %r36;
	setp.ne.s32 	%p1, %r29, %r37;
	setp.ge.s32 	%p2, %r35, %r28;
	or.pred  	%p3, %p1, %p2;
	@%p3 bra 	$L__BB0_13;
	cvta.to.global.u64 	%rd11, %rd9;
	add.u64 	%rd12, %SP, 0;
	add.u64 	%rd13, %SPL, 0;
	mov.b32 	%r101, 0;
	st.local.v2.u32 	[%rd13], {%r101, %r35};
	mov.u64 	%rd14, $str;
	cvta.global.u64 	%rd15, %rd14;
	{ // callseq 0, 0
	.param .b64 param0;
	st.param.b64 	[param0], %rd15;
	.param .b64 param1;
	st.param.b64 	[param1], %rd12;
	.param .b32 retval0;
	call.uni (retval0), 
	vprintf, 
	(
	param0, 
	param1
	);
	ld.param.b32 	%r39, [retval0];
	} // callseq 0
	mul.wide.u32 	%rd16, %r35, 4;
	add.s64 	%rd2, %rd11, %rd16;
	st.global.u32 	[%rd2], %r101;
	mul.lo.s32 	%r2, %r28, %r35;
	and.b32  	%r3, %r28, 15;
	setp.lt.u32 	%p4, %r28, 16;
	mov.u32 	%r104, %r101;
	@%p4 bra 	$L__BB0_4;
	and.b32  	%r104, %r28, 2147483632;
	neg.s32 	%r99, %r104;
	mul.wide.u32 	%rd17, %r2, 4;
	add.s64 	%rd18, %rd17, %rd1;
	add.s64 	%rd34, %rd18, 32;
	mov.b32 	%r101, 0;
$L__BB0_3:
	.pragma "nounroll";
	ld.global.u32 	%r42, [%rd34+-32];
	add.s32 	%r43, %r101, %r42;
	st.global.u32 	[%rd2], %r43;
	ld.global.u32 	%r44, [%rd34+-28];
	add.s32 	%r45, %r43, %r44;
	st.global.u32 	[%rd2], %r45;
	ld.global.u32 	%r46, [%rd34+-24];
	add.s32 	%r47, %r45, %r46;
	st.global.u32 	[%rd2], %r47;
	ld.global.u32 	%r48, [%rd34+-20];
	add.s32 	%r49, %r47, %r48;
	st.global.u32 	[%rd2], %r49;
	ld.global.u32 	%r50, [%rd34+-16];
	add.s32 	%r51, %r49, %r50;
	st.global.u32 	[%rd2], %r51;
	ld.global.u32 	%r52, [%rd34+-12];
	add.s32 	%r53, %r51, %r52;
	st.global.u32 	[%rd2], %r53;
	ld.global.u32 	%r54, [%rd34+-8];
	add.s32 	%r55, %r53, %r54;
	st.global.u32 	[%rd2], %r55;
	ld.global.u32 	%r56, [%rd34+-4];
	add.s32 	%r57, %r55, %r56;
	st.global.u32 	[%rd2], %r57;
	ld.global.u32 	%r58, [%rd34];
	add.s32 	%r59, %r57, %r58;
	st.global.u32 	[%rd2], %r59;
	ld.global.u32 	%r60, [%rd34+4];
	add.s32 	%r61, %r59, %r60;
	st.global.u32 	[%rd2], %r61;
	ld.global.u32 	%r62, [%rd34+8];
	add.s32 	%r63, %r61, %r62;
	st.global.u32 	[%rd2], %r63;
	ld.global.u32 	%r64, [%rd34+12];
	add.s32 	%r65, %r63, %r64;
	st.global.u32 	[%rd2], %r65;
	ld.global.u32 	%r66, [%rd34+16];
	add.s32 	%r67, %r65, %r66;
	st.global.u32 	[%rd2], %r67;
	ld.global.u32 	%r68, [%rd34+20];
	add.s32 	%r69, %r67, %r68;
	st.global.u32 	[%rd2], %r69;
	ld.global.u32 	%r70, [%rd34+24];
	add.s32 	%r71, %r69, %r70;
	st.global.u32 	[%rd2], %r71;
	ld.global.u32 	%r72, [%rd34+28];
	add.s32 	%r101, %r71, %r72;
	st.global.u32 	[%rd2], %r101;
	add.s32 	%r99, %r99, 16;
	add.s64 	%rd34, %rd34, 64;
	setp.ne.s32 	%p5, %r99, 0;
	@%p5 bra 	$L__BB0_3;
$L__BB0_4:
	setp.eq.s32 	%p6, %r3, 0;
	@%p6 bra 	$L__BB0_13;
	and.b32  	%r12, %r28, 7;
	setp.lt.u32 	%p7, %r3, 8;
	@%p7 bra 	$L__BB0_7;
	add.s32 	%r73, %r104, %r2;
	mul.wide.u32 	%rd19, %r73, 4;
	add.s64 	%rd20, %rd1, %rd19;
	ld.global.u32 	%r74, [%rd20];
	add.s32 	%r75, %r101, %r74;
	st.global.u32 	[%rd2], %r75;
	cvt.u64.u32 	%rd21, %r2;
	cvt.u64.u32 	%rd22, %r104;
	add.s64 	%rd23, %rd22, %rd21;
	shl.b64 	%rd24, %rd23, 2;
	add.s64 	%rd25, %rd1, %rd24;
	ld.global.u32 	%r76, [%rd25+4];
	add.s32 	%r77, %r75, %r76;
	st.global.u32 	[%rd2], %r77;
	ld.global.u32 	%r78, [%rd25+8];
	add.s32 	%r79, %r77, %r78;
	st.global.u32 	[%rd2], %r79;
	ld.global.u32 	%r80, [%rd25+12];
	add.s32 	%r81, %r79, %r80;
	st.global.u32 	[%rd2], %r81;
	ld.global.u32 	%r82, [%rd25+16];
	add.s32 	%r83, %r81, %r82;
	st.global.u32 	[%rd2], %r83;
	ld.global.u32 	%r84, [%rd25+20];
	add.s32 	%r85, %r83, %r84;
	st.global.u32 	[%rd2], %r85;
	ld.global.u32 	%r86, [%rd25+24];
	add.s32 	%r87, %r85, %r86;
	st.global.u32 	[%rd2], %r87;
	ld.global.u32 	%r88, [%rd25+28];
	add.s32 	%r101, %r87, %r88;
	st.global.u32 	[%rd2], %r101;
	add.s32 	%r104, %r104, 8;
$L__BB0_7:
	setp.eq.s32 	%p8, %r12, 0;
	@%p8 bra 	$L__BB0_13;
	and.b32  	%r17, %r28, 3;
	setp.lt.u32 	%p9, %r12, 4;
	@%p9 bra 	$L__BB0_10;
	add.s32 	%r89, %r104, %r2;
	mul.wide.u32 	%rd26, %r89, 4;
	add.s64 	%rd27, %rd1, %rd26;
	ld.global.u32 	%r90, [%rd27];
	add.s32 	%r91, %r101, %r90;
	st.global.u32 	[%rd2], %r91;
	cvt.u64.u32 	%rd28, %r2;
	cvt.u64.u32 	%rd29, %r104;
	add.s64 	%rd30, %rd29, %rd28;
	shl.b64 	%rd31, %rd30, 2;
	add.s64 	%rd32, %rd1, %rd31;
	ld.global.u32 	%r92, [%rd32+4];
	add.s32 	%r93, %r91, %r92;
	st.global.u32 	[%rd2], %r93;
	ld.global.u32 	%r94, [%rd32+8];
	add.s32 	%r95, %r93, %r94;
	st.global.u32 	[%rd2], %r95;
	ld.global.u32 	%r96, [%rd32+12];
	add.s32 	%r101, %r95, %r96;
	st.global.u32 	[%rd2], %r101;
	add.s32 	%r104, %r104, 4;
$L__BB0_10:
	setp.eq.s32 	%p10, %r17, 0;
	@%p10 bra 	$L__BB0_13;
	add.s32 	%r97, %r104, %r2;
	mul.wide.u32 	%rd33, %r97, 4;
	add.s64 	%rd35, %rd1, %rd33;
	neg.s32 	%r107, %r17;
$L__BB0_12:
	.pragma "nounroll";
	ld.global.u32 	%r98, [%rd35];
	add.s32 	%r101, %r101, %r98;
	st.global.u32 	[%rd2], %r101;
	add.s64 	%rd35, %rd35, 4;
	add.s32 	%r107, %r107, 1;
	setp.ne.s32 	%p11, %r107, 0;
	@%p11 bra 	$L__BB0_12;
$L__BB0_13:
	ret;

}


// ===== COMPILED SASS (sm_100) =====

	.target	sm_100

	.elftype	@"ET_EXEC"


//--------------------- .note.nv.tkinfo           --------------------------
	.section	.note.nv.tkinfo,"",@"SHT_NOTE"
	.sectionflags	@"SHF_NOTE_NV_TKINFO"
	.tkinfo
        /*0018*/ 	.word	0x00000002
        /*0030*/ 	.string	""
        /*0030*/ 	.string	"ptxas"
        /*0030*/ 	.string	"Cuda compilation tools, release 13.0, V13.0.88"
        /*0030*/ 	.string	"Build cuda_13.0.r13.0/compiler.36424714_0"
        /*0030*/ 	.string	"-arch sm_100 -m 64 "



//--------------------- .note.nv.cuinfo           --------------------------
	.section	.note.nv.cuinfo,"",@"SHT_NOTE"
	.sectionflags	@"SHF_NOTE_NV_CUINFO"
        /*0018*/ 	.short	0x0002
        /*001a*/ 	.short	0x0064
        /*001c*/ 	.short	0x0082
	.zero		2


//--------------------- .nv.info                  --------------------------
	.section	.nv.info,"",@"SHT_CUDA_INFO"
	.align	4


	//----- nvinfo : EIATTR_REGCOUNT
	.align		4
        /*0000*/ 	.byte	0x04, 0x2f
        /*0002*/ 	.short	(.L_2 - .L_1)
	.align		4
.L_1:
        /*0004*/ 	.word	index@(_Z21degree_centrality_GPUPiS_i)
        /*0008*/ 	.word	0x00000018


	//----- nvinfo : EIATTR_FRAME_SIZE
	.align		4
.L_2:
        /*000c*/ 	.byte	0x04, 0x11
        /*000e*/ 	.short	(.L_4 - .L_3)
	.align		4
.L_3:
        /*0010*/ 	.word	index@(_Z21degree_centrality_GPUPiS_i)
        /*0014*/ 	.word	0x00000008


	//----- nvinfo : EIATTR_MIN_STACK_SIZE
	.align		4
.L_4:
        /*0018*/ 	.byte	0x04, 0x12
        /*001a*/ 	.short	(.L_6 - .L_5)
	.align		4
.L_5:
        /*001c*/ 	.word	index@(_Z21degree_centrality_GPUPiS_i)
        /*0020*/ 	.word	0x00000008
.L_6:


//--------------------- .nv.compat                --------------------------
	.section	.nv.compat,"",@"SHT_CUDA_COMPAT_INFO"
	.align	4
        /*0000*/ 	.byte	0x02, 0x09, 0x00, 0x00, 0x02, 0x02, 0x01, 0x00, 0x02, 0x05, 0x05, 0x00, 0x03, 0x07, 0x01, 0x01
        /*0010*/ 	.byte	0x02, 0x03, 0x00, 0x00, 0x02, 0x06, 0x01, 0x00, 0x04, 0x0b, 0x08, 0x00, 0x09, 0x00, 0x00, 0x00
        /*0020*/ 	.byte	0x00, 0x00, 0x00, 0x00


//--------------------- .nv.info._Z21degree_centrality_GPUPiS_i --------------------------
	.section	.nv.info._Z21degree_centrality_GPUPiS_i,"",@"SHT_CUDA_INFO"
	.sectionflags	@""
	.align	4


	//----- nvinfo : EIATTR_CUDA_API_VERSION
	.align		4
        /*0000*/ 	.byte	0x04, 0x37
        /*0002*/ 	.short	(.L_8 - .L_7)
.L_7:
        /*0004*/ 	.word	0x00000082


	//----- nvinfo : EIATTR_KPARAM_INFO
	.align		4
.L_8:
        /*0008*/ 	.byte	0x04, 0x17
        /*000a*/ 	.short	(.L_10 - .L_9)
.L_9:
        /*000c*/ 	.word	0x00000000
        /*0010*/ 	.short	0x0002
        /*0012*/ 	.short	0x0010
        /*0014*/ 	.byte	0x00, 0xf0, 0x11, 0x00


	//----- nvinfo : EIATTR_KPARAM_INFO
	.align		4
.L_10:
        /*0018*/ 	.byte	0x04, 0x17
        /*001a*/ 	.short	(.L_12 - .L_11)
.L_11:
        /*001c*/ 	.word	0x00000000
        /*0020*/ 	.short	0x0001
        /*0022*/ 	.short	0x0008
        /*0024*/ 	.byte	0x00, 0xf5, 0x21, 0x00


	//----- nvinfo : EIATTR_KPARAM_INFO
	.align		4
.L_12:
        /*0028*/ 	.byte	0x04, 0x17
        /*002a*/ 	.short	(.L_14 - .L_13)
.L_13:
        /*002c*/ 	.word	0x00000000
        /*0030*/ 	.short	0x0000
        /*0032*/ 	.short	0x0000
        /*0034*/ 	.byte	0x00, 0xf5, 0x21, 0x00


	//----- nvinfo : EIATTR_SPARSE_MMA_MASK
	.align		4
.L_14:
        /*0038*/ 	.byte	0x03, 0x50
        /*003a*/ 	.short	0x0000


	//----- nvinfo : EIATTR_MAXREG_COUNT
	.align		4
        /*003c*/ 	.byte	0x03, 0x1b
        /*003e*/ 	.short	0x00ff


	//----- nvinfo : EIATTR_EXTERNS
	.align		4
        /*0040*/ 	.byte	0x04, 0x0f
        /*0042*/ 	.short	(.L_16 - .L_15)


	//   ....[0]....
	.align		4
.L_15:
        /*0044*/ 	.word	index@(vprintf)


	//----- nvinfo : EIATTR_MERCURY_ISA_VERSION
	.align		4
.L_16:
        /*0048*/ 	.byte	0x03, 0x5f
        /*004a*/ 	.short	0x0101


	//----- nvinfo : EIATTR_VRC_CTA_INIT_COUNT
	.align		4
        /*004c*/ 	.byte	0x02, 0x4a
	.zero		1
	.zero		1


	//----- nvinfo : EIATTR_SYSCALL_OFFSETS
	.align		4
        /*0050*/ 	.byte	0x04, 0x46
        /*0052*/ 	.short	(.L_18 - .L_17)


	//   ....[0]....
.L_17:
        /*0054*/ 	.word	0x000001d0


	//----- nvinfo : EIATTR_EXIT_INSTR_OFFSETS
	.align		4
.L_18:
        /*0058*/ 	.byte	0x04, 0x1c
        /*005a*/ 	.short	(.L_20 - .L_19)


	//   ....[0]....
.L_19:
        /*005c*/ 	.word	0x00000120


	//   ....[1]....
        /*0060*/ 	.word	0x00000680


	//   ....[2]....
        /*0064*/ 	.word	0x000008e0


	//   ....[3]....
        /*0068*/ 	.word	0x00000a80


	//   ....[4]....
        /*006c*/ 	.word	0x00000b70


	//----- nvinfo : EIATTR_CRS_STACK_SIZE
	.align		4
.L_20:
        /*0070*/ 	.byte	0x04, 0x1e
        /*0072*/ 	.short	(.L_22 - .L_21)
.L_21:
        /*0074*/ 	.word	0x00000000


	//----- nvinfo : EIATTR_CBANK_PARAM_SIZE
	.align		4
.L_22:
        /*0078*/ 	.byte	0x03, 0x19
        /*007a*/ 	.short	0x0014


	//----- nvinfo : EIATTR_PARAM_CBANK
	.align		4
        /*007c*/ 	.byte	0x04, 0x0a
        /*007e*/ 	.short	(.L_24 - .L_23)
	.align		4
.L_23:
        /*0080*/ 	.word	index@(.nv.constant0._Z21degree_centrality_GPUPiS_i)
        /*0084*/ 	.short	0x0380
        /*0086*/ 	.short	0x0014


	//----- nvinfo : EIATTR_SW_WAR
	.align		4
.L_24:
        /*0088*/ 	.byte	0x04, 0x36
        /*008a*/ 	.short	(.L_26 - .L_25)
.L_25:
        /*008c*/ 	.word	0x00000008
.L_26:


//--------------------- .nv.callgraph             --------------------------
	.section	.nv.callgraph,"",@"SHT_CUDA_CALLGRAPH"
	.align	4
	.sectionentsize	8
	.align		4
        /*0000*/ 	.word	0x00000000
	.align		4
        /*0004*/ 	.word	0xffffffff
	.align		4
        /*0008*/ 	.word	index@(_Z21degree_centrality_GPUPiS_i)
	.align		4
        /*000c*/ 	.word	index@(vprintf)
	.align		4
        /*0010*/ 	.word	0x00000000
	.align		4
        /*0014*/ 	.word	0xfffffffe
	.align		4
        /*0018*/ 	.word	0x00000000
	.align		4
        /*001c*/ 	.word	0xfffffffd
	.align		4
        /*0020*/ 	.word	0x00000000
	.align		4
        /*0024*/ 	.word	0xfffffffc


//--------------------- .nv.constant4             --------------------------
	.section	.nv.constant4,"a",@progbits
	.align	8
	.align		8
.nv.constant4:
        /*0000*/ 	.dword	vprintf
	.align		8
        /*0008*/ 	.dword	$str


//--------------------- .text._Z21degree_centrality_GPUPiS_i --------------------------
	.section	.text._Z21degree_centrality_GPUPiS_i,"ax",@progbits
	.align	128
        .global         _Z21degree_centrality_GPUPiS_i
        .type           _Z21degree_centrality_GPUPiS_i,@function
        .size           _Z21degree_centrality_GPUPiS_i,(.L_x_7 - _Z21degree_centrality_GPUPiS_i)
        .other          _Z21degree_centrality_GPUPiS_i,@"STO_CUDA_ENTRY STV_DEFAULT"
_Z21degree_centrality_GPUPiS_i:
.text._Z21degree_centrality_GPUPiS_i:
[----:B------:R-:W0:Y:S01]  /*0000*/  LDC R1, c[0x0][0x37c] ;  /* 0x0000df00ff017b82 */ /* 0x000e220000000800 */
[----:B------:R-:W1:Y:S07]  /*0010*/  S2R R17, SR_TID.Y ;  /* 0x0000000000117919 */ /* 0x000e6e0000002200 */
[----:B------:R-:W2:Y:S01]  /*0020*/  S2UR UR5, SR_CTAID.X ;  /* 0x00000000000579c3 */ /* 0x000ea20000002500 */
[----:B------:R-:W3:Y:S01]  /*0030*/  LDCU UR7, c[0x0][0x2fc] ;  /* 0x00005f80ff0777ac */ /* 0x000ee20008000800 */
[----:B0-----:R-:W-:Y:S01]  /*0040*/  VIADD R1, R1, 0xfffffff8 ;  /* 0xfffffff801017836 */ /* 0x001fe20000000000 */
[----:B------:R-:W1:Y:S01]  /*0050*/  S2R R0, SR_CTAID.Y ;  /* 0x0000000000007919 */ /* 0x000e620000002600 */
[----:B------:R-:W0:Y:S01]  /*0060*/  LDCU UR4, c[0x0][0x360] ;  /* 0x00006c00ff0477ac */ /* 0x000e220008000800 */
[----:B------:R-:W4:Y:S01]  /*0070*/  S2R R2, SR_TID.X ;  /* 0x0000000000027919 */ /* 0x000f220000002100 */
[----:B------:R-:W1:Y:S01]  /*0080*/  LDCU UR8, c[0x0][0x364] ;  /* 0x00006c80ff0877ac */ /* 0x000e620008000800 */
[----:B------:R-:W5:Y:S01]  /*0090*/  LDCU UR9, c[0x0][0x390] ;  /* 0x00007200ff0977ac */ /* 0x000f620008000800 */
[----:B------:R-:W3:Y:S01]  /*00a0*/  LDCU UR6, c[0x0][0x2f8] ;  /* 0x00005f00ff0677ac */ /* 0x000ee20008000800 */
[----:B0-----:R-:W-:-:S04]  /*00b0*/  UIADD3 UR4, UPT, UPT, URZ, -UR4, URZ ;  /* 0x80000004ff047290 */ /* 0x001fc8000fffe0ff */
[----:B--2---:R-:W-:Y:S01]  /*00c0*/  UIMAD UR5, UR4, UR5, URZ ;  /* 0x00000005040572a4 */ /* 0x004fe2000f8e02ff */
[----:B-1----:R-:W-:Y:S01]  /*00d0*/  IMAD R17, R0, UR8, R17 ;  /* 0x0000000800117c24 */ /* 0x002fe2000f8e0211 */
[----:B---3--:R-:W-:-:S04]  /*00e0*/  IADD3 R6, P1, PT, R1, UR6, RZ ;  /* 0x0000000601067c10 */ /* 0x008fc8000ff3e0ff */
[----:B-----5:R-:W-:Y:S01]  /*00f0*/  ISETP.GE.AND P0, PT, R17, UR9, PT ;  /* 0x0000000911007c0c */ /* 0x020fe2000bf06270 */
[----:B------:R-:W-:-:S03]  /*0100*/  IMAD.X R7, RZ, RZ, UR7, P1 ;  /* 0x00000007ff077e24 */ /* 0x000fc600088e06ff */
[----:B----4-:R-:W-:-:S13]  /*0110*/  ISETP.NE.OR P0, PT, R2, UR5, P0 ;  /* 0x0000000502007c0c */ /* 0x010fda0008705670 */
[----:B------:R-:W-:Y:S05]  /*0120*/  @P0 EXIT ;  /* 0x000000000000094d */ /* 0x000fea0003800000 */
[----:B------:R-:W-:Y:S01]  /*0130*/  HFMA2 R16, -RZ, RZ, 0, 0 ;  /* 0x00000000ff107431 */ /* 0x000fe200000001ff */
[----:B------:R-:W-:Y:S01]  /*0140*/  MOV R0, 0x0 ;  /* 0x0000000000007802 */ /* 0x000fe20000000f00 */
[----:B------:R-:W0:Y:S01]  /*0150*/  LDCU.64 UR4, c[0x4][0x8] ;  /* 0x01000100ff0477ac */ /* 0x000e220008000a00 */
[----:B------:R-:W-:Y:S02]  /*0160*/  HFMA2 R2, -RZ, RZ, 0, 0 ;  /* 0x00000000ff027431 */ /* 0x000fe400000001ff */
[----:B------:R1:W2:Y:S01]  /*0170*/  LDC.64 R8, c[0x4][R0] ;  /* 0x0100000000087b82 */ /* 0x0002a20000000a00 */
[----:B------:R-:W3:Y:S01]  /*0180*/  LDCU.64 UR36, c[0x0][0x358] ;  /* 0x00006b00ff2477ac */ /* 0x000ee20008000a00 */
[----:B------:R1:W-:Y:S01]  /*0190*/  STL.64 [R1], R16 ;  /* 0x0000001001007387 */ /* 0x0003e20000100a00 */
[----:B0-----:R-:W-:Y:S02]  /*01a0*/  IMAD.U32 R4, RZ, RZ, UR4 ;  /* 0x00000004ff047e24 */ /* 0x001fe4000f8e00ff */
[----:B-1----:R-:W-:-:S07]  /*01b0*/  IMAD.U32 R5, RZ, RZ, UR5 ;  /* 0x00000005ff057e24 */ /* 0x002fce000f8e00ff */
[----:B------:R-:W-:-:S07]  /*01c0*/  LEPC R20, `(.L_x_0) ;  /* 0x000000001014794e */ /* 0x000fce0000000000 */
[----:B--23--:R-:W-:Y:S05]  /*01d0*/  CALL.ABS.NOINC R8 ;  /* 0x0000000008007343 */ /* 0x00cfea0003c00000 */
.L_x_0:
[----:B------:R-:W0:Y:S01]  /*01e0*/  LDC.64 R4, c[0x0][0x388] ;  /* 0x0000e200ff047b82 */ /* 0x000e220000000a00 */
[----:B------:R-:W-:-:S07]  /*01f0*/  IMAD.MOV.U32 R0, RZ, RZ, RZ ;  /* 0x000000ffff007224 */ /* 0x000fce00078e00ff */
[----:B------:R-:W1:Y:S01]  /*0200*/  LDC R6, c[0x0][0x390] ;  /* 0x0000e400ff067b82 */ /* 0x000e620000000800 */
[----:B0-----:R-:W-:-:S05]  /*0210*/  IMAD.WIDE.U32 R4, R17, 0x4, R4 ;  /* 0x0000000411047825 */ /* 0x001fca00078e0004 */
[----:B------:R0:W-:Y:S01]  /*0220*/  STG.E desc[UR36][R4.64], RZ ;  /* 0x000000ff04007986 */ /* 0x0001e2000c101924 */
[C---:B-1----:R-:W-:Y:S01]  /*0230*/  ISETP.GE.U32.AND P1, PT, R6.reuse, 0x10, PT ;  /* 0x000000100600780c */ /* 0x042fe20003f26070 */
[----:B------:R-:W-:Y:S01]  /*0240*/  IMAD R17, R17, R6, RZ ;  /* 0x0000000611117224 */ /* 0x000fe200078e02ff */
[----:B------:R-:W-:-:S04]  /*0250*/  LOP3.LUT R10, R6, 0xf, RZ, 0xc0, !PT ;  /* 0x0000000f060a7812 */ /* 0x000fc800078ec0ff */
[----:B------:R-:W-:-:S07]  /*0260*/  ISETP.NE.AND P0, PT, R10, RZ, PT ;  /* 0x000000ff0a00720c */ /* 0x000fce0003f05270 */
[----:B0-----:R-:W-:Y:S06]  /*0270*/  @!P1 BRA `(.L_x_1) ;  /* 0x0000000400009947 */ /* 0x001fec0003800000 */
[----:B------:R-:W0:Y:S01]  /*0280*/  LDC.64 R8, c[0x0][0x380] ;  /* 0x0000e000ff087b82 */ /* 0x000e220000000a00 */
[----:B------:R-:W-:Y:S01]  /*0290*/  LOP3.LUT R0, R6, 0x7ffffff0, RZ, 0xc0, !PT ;  /* 0x7ffffff006007812 */ /* 0x000fe200078ec0ff */
[----:B------:R-:W-:Y:S01]  /*02a0*/  BSSY.RECONVERGENT B0, `(.L_x_1) ;  /* 0x000003d000007945 */ /* 0x000fe20003800200 */
[----:B------:R-:W-:Y:S02]  /*02b0*/  IMAD.MOV.U32 R2, RZ, RZ, RZ ;  /* 0x000000ffff027224 */ /* 0x000fe400078e00ff */
[----:B------:R-:W-:Y:S01]  /*02c0*/  IADD3 R3, PT, PT, -R0, RZ, RZ ;  /* 0x000000ff00037210 */ /* 0x000fe20007ffe1ff */
[----:B0-----:R-:W-:-:S03]  /*02d0*/  IMAD.WIDE.U32 R8, R17, 0x4, R8 ;  /* 0x0000000411087825 */ /* 0x001fc600078e0008 */
[----:B------:R-:W-:-:S05]  /*02e0*/  IADD3 R7, P1, PT, R8, 0x20, RZ ;  /* 0x0000002008077810 */ /* 0x000fca0007f3e0ff */
[----:B------:R-:W-:-:S08]  /*02f0*/  IMAD.X R12, RZ, RZ, R9, P1 ;  /* 0x000000ffff0c7224 */ /* 0x000fd000008e0609 */
.L_x_2:
[----:B------:R-:W-:Y:S01]  /*0300*/  IMAD.MOV.U32 R8, RZ, RZ, R7 ;  /* 0x000000ffff087224 */ /* 0x000fe200078e0007 */
[----:B------:R-:W-:-:S05]  /*0310*/  MOV R9, R12 ;  /* 0x0000000c00097202 */ /* 0x000fca0000000f00 */
[----:B------:R-:W2:Y:S02]  /*0320*/  LDG.E R7, desc[UR36][R8.64+-0x20] ;  /* 0xffffe02408077981 */ /* 0x000ea4000c1e1900 */
[----:B--2---:R-:W-:-:S05]  /*0330*/  IMAD.IADD R7, R7, 0x1, R2 ;  /* 0x0000000107077824 */ /* 0x004fca00078e0202 */
[----:B------:R0:W-:Y:S04]  /*0340*/  STG.E desc[UR36][R4.64], R7 ;  /* 0x0000000704007986 */ /* 0x0001e8000c101924 */
[----:B-1----:R-:W2:Y:S02]  /*0350*/  LDG.E R2, desc[UR36][R8.64+-0x1c] ;  /* 0xffffe42408027981 */ /* 0x002ea4000c1e1900 */
[----:B--2---:R-:W-:-:S05]  /*0360*/  IMAD.IADD R11, R7, 0x1, R2 ;  /* 0x00000001070b7824 */ /* 0x004fca00078e0202 */
[----:B------:R1:W-:Y:S04]  /*0370*/  STG.E desc[UR36][R4.64], R11 ;  /* 0x0000000b04007986 */ /* 0x0003e8000c101924 */
[----:B------:R-:W2:Y:S02]  /*0380*/  LDG.E R2, desc[UR36][R8.64+-0x18] ;  /* 0xffffe82408027981 */ /* 0x000ea4000c1e1900 */
[----:B--2---:R-:W-:-:S05]  /*0390*/  IADD3 R13, PT, PT, R11, R2, RZ ;  /* 0x000000020b0d7210 */ /* 0x004fca0007ffe0ff */
[----:B------:R2:W-:Y:S04]  /*03a0*/  STG.E desc[UR36][R4.64], R13 ;  /* 0x0000000d04007986 */ /* 0x0005e8000c101924 */
[----:B------:R-:W3:Y:S02]  /*03b0*/  LDG.E R2, desc[UR36][R8.64+-0x14] ;  /* 0xffffec2408027981 */ /* 0x000ee4000c1e1900 */
[----:B---3--:R-:W-:-:S05]  /*03c0*/  IMAD.IADD R15, R13, 0x1, R2 ;  /* 0x000000010d0f7824 */ /* 0x008fca00078e0202 */
[----:B------:R3:W-:Y:S04]  /*03d0*/  STG.E desc[UR36][R4.64], R15 ;  /* 0x0000000f04007986 */ /* 0x0007e8000c101924 */
[----:B------:R-:W0:Y:S02]  /*03e0*/  LDG.E R2, desc[UR36][R8.64+-0x10] ;  /* 0xfffff02408027981 */ /* 0x000e24000c1e1900 */
[----:B0-----:R-:W-:-:S05]  /*03f0*/  IMAD.IADD R7, R15, 0x1, R2 ;  /* 0x000000010f077824 */ /* 0x001fca00078e0202 */
[----:B------:R0:W-:Y:S04]  /*0400*/  STG.E desc[UR36][R4.64], R7 ;  /* 0x0000000704007986 */ /* 0x0001e8000c101924 */
[----:B------:R-:W1:Y:S02]  /*0410*/  LDG.E R2, desc[UR36][R8.64+-0xc] ;  /* 0xfffff42408027981 */ /* 0x000e64000c1e1900 */
[----:B-1----:R-:W-:-:S05]  /*0420*/  IADD3 R11, PT, PT, R7, R2, RZ ;  /* 0x00000002070b7210 */ /* 0x002fca0007ffe0ff */
[----:B------:R1:W-:Y:S04]  /*0430*/  STG.E desc[UR36][R4.64], R11 ;  /* 0x0000000b04007986 */ /* 0x0003e8000c101924 */
[----:B------:R-:W2:Y:S02]  /*0440*/  LDG.E R2, desc[UR36][R8.64+-0x8] ;  /* 0xfffff82408027981 */ /* 0x000ea4000c1e1900 */
[----:B--2---:R-:W-:-:S05]  /*0450*/  IMAD.IADD R13, R11, 0x1, R2 ;  /* 0x000000010b0d7824 */ /* 0x004fca00078e0202 */
[----:B------:R2:W-:Y:S04]  /*0460*/  STG.E desc[UR36][R4.64], R13 ;  /* 0x0000000d04007986 */ /* 0x0005e8000c101924 */
[----:B------:R-:W3:Y:S02]  /*0470*/  LDG.E R2, desc[UR36][R8.64+-0x4] ;  /* 0xfffffc2408027981 */ /* 0x000ee4000c1e1900 */
[----:B---3--:R-:W-:-:S05]  /*0480*/  IMAD.IADD R15, R13, 0x1, R2 ;  /* 0x000000010d0f7824 */ /* 0x008fca00078e0202 */
[----:B------:R3:W-:Y:S04]  /*0490*/  STG.E desc[UR36][R4.64], R15 ;  /* 0x0000000f04007986 */ /* 0x0007e8000c101924 */
[----:B------:R-:W0:Y:S02]  /*04a0*/  LDG.E R2, desc[UR36][R8.64] ;  /* 0x0000002408027981 */ /* 0x000e24000c1e1900 */
[----:B0-----:R-:W-:-:S05]  /*04b0*/  IADD3 R7, PT, PT, R15, R2, RZ ;  /* 0x000000020f077210 */ /* 0x001fca0007ffe0ff */
[----:B------:R0:W-:Y:S04]  /*04c0*/  STG.E desc[UR36][R4.64], R7 ;  /* 0x0000000704007986 */ /* 0x0001e8000c101924 */
[----:B------:R-:W1:Y:S02]  /*04d0*/  LDG.E R2, desc[UR36][R8.64+0x4] ;  /* 0x0000042408027981 */ /* 0x000e64000c1e1900 */
[----:B-1----:R-:W-:-:S05]  /*04e0*/  IMAD.IADD R11, R7, 0x1, R2 ;  /* 0x00000001070b7824 */ /* 0x002fca00078e0202 */
[----:B------:R1:W-:Y:S04]  /*04f0*/  STG.E desc[UR36][R4.64], R11 ;  /* 0x0000000b04007986 */ /* 0x0003e8000c101924 */
[----:B------:R-:W2:Y:S02]  /*0500*/  LDG.E R2, desc[UR36][R8.64+0x8] ;  /* 0x0000082408027981 */ /* 0x000ea4000c1e1900 */
[----:B--2---:R-:W-:-:S05]  /*0510*/  IMAD.IADD R13, R11, 0x1, R2 ;  /* 0x000000010b0d7824 */ /* 0x004fca00078e0202 */
[----:B------:R2:W-:Y:S04]  /*0520*/  STG.E desc[UR36][R4.64], R13 ;  /* 0x0000000d04007986 */ /* 0x0005e8000c101924 */
[----:B------:R-:W3:Y:S02]  /*0530*/  LDG.E R2, desc[UR36][R8.64+0xc] ;  /* 0x00000c2408027981 */ /* 0x000ee4000c1e1900 */
[----:B---3--:R-:W-:-:S05]  /*0540*/  IADD3 R15, PT, PT, R13, R2, RZ ;  /* 0x000000020d0f7210 */ /* 0x008fca0007ffe0ff */
[----:B------:R-:W-:Y:S04]  /*0550*/  STG.E desc[UR36][R4.64], R15 ;  /* 0x0000000f04007986 */ /* 0x000fe8000c101924 */
[----:B------:R-:W0:Y:S02]  /*0560*/  LDG.E R2, desc[UR36][R8.64+0x10] ;  /* 0x0000102408027981 */ /* 0x000e24000c1e1900 */
[----:B0-----:R-:W-:-:S05]  /*0570*/  IMAD.IADD R7, R15, 0x1, R2 ;  /* 0x000000010f077824 */ /* 0x001fca00078e0202 */
[----:B------:R0:W-:Y:S04]  /*0580*/  STG.E desc[UR36][R4.64], R7 ;  /* 0x0000000704007986 */ /* 0x0001e8000c101924 */
[----:B------:R-:W1:Y:S02]  /*0590*/  LDG.E R2, desc[UR36][R8.64+0x14] ;  /* 0x0000142408027981 */ /* 0x000e64000c1e1900 */
[----:B-1----:R-:W-:-:S05]  /*05a0*/  IMAD.IADD R11, R7, 0x1, R2 ;  /* 0x00000001070b7824 */ /* 0x002fca00078e0202 */
[----:B------:R1:W-:Y:S04]  /*05b0*/  STG.E desc[UR36][R4.64], R11 ;  /* 0x0000000b04007986 */ /* 0x0003e8000c101924 */
[----:B------:R-:W2:Y:S02]  /*05c0*/  LDG.E R2, desc[UR36][R8.64+0x18] ;  /* 0x0000182408027981 */ /* 0x000ea4000c1e1900 */
[----:B--2---:R-:W-:-:S05]  /*05d0*/  IADD3 R13, PT, PT, R11, R2, RZ ;  /* 0x000000020b0d7210 */ /* 0x004fca0007ffe0ff */
[----:B------:R1:W-:Y:S04]  /*05e0*/  STG.E desc[UR36][R4.64], R13 ;  /* 0x0000000d04007986 */ /* 0x0003e8000c101924 */
[----:B------:R-:W2:Y:S01]  /*05f0*/  LDG.E R2, desc[UR36][R8.64+0x1c] ;  /* 0x00001c2408027981 */ /* 0x000ea2000c1e1900 */
[----:B------:R-:W-:Y:S01]  /*0600*/  VIADD R3, R3, 0x10 ;  /* 0x0000001003037836 */ /* 0x000fe20000000000 */
[----:B0-----:R-:W-:-:S04]  /*0610*/  IADD3 R7, P2, PT, R8, 0x40, RZ ;  /* 0x0000004008077810 */ /* 0x001fc80007f5e0ff */
[----:B------:R-:W-:Y:S02]  /*0620*/  ISETP.NE.AND P1, PT, R3, RZ, PT ;  /* 0x000000ff0300720c */ /* 0x000fe40003f25270 */
[----:B------:R-:W-:Y:S01]  /*0630*/  IADD3.X R12, PT, PT, RZ, R9, RZ, P2, !PT ;  /* 0x00000009ff0c7210 */ /* 0x000fe200017fe4ff */
[----:B--2---:R-:W-:-:S05]  /*0640*/  IMAD.IADD R2, R13, 0x1, R2 ;  /* 0x000000010d027824 */ /* 0x004fca00078e0202 */
[----:B------:R1:W-:Y:S05]  /*0650*/  STG.E desc[UR36][R4.64], R2 ;  /* 0x0000000204007986 */ /* 0x0003ea000c101924 */
[----:B------:R-:W-:Y:S05]  /*0660*/  @P1 BRA `(.L_x_2) ;  /* 0xfffffffc00241947 */ /* 0x000fea000383ffff */
[----:B------:R-:W-:Y:S05]  /*0670*/  BSYNC.RECONVERGENT B0 ;  /* 0x0000000000007941 */ /* 0x000fea0003800200 */
.L_x_1:
[----:B------:R-:W-:Y:S05]  /*0680*/  @!P0 EXIT ;  /* 0x000000000000894d */ /* 0x000fea0003800000 */
[----:B------:R-:W-:Y:S02]  /*0690*/  ISETP.GE.U32.AND P1, PT, R10, 0x8, PT ;  /* 0x000000080a00780c */ /* 0x000fe40003f26070 */
[----:B------:R-:W-:-:S04]  /*06a0*/  LOP3.LUT R12, R6, 0x7, RZ, 0xc0, !PT ;  /* 0x00000007060c7812 */ /* 0x000fc800078ec0ff */
[----:B------:R-:W-:-:S07]  /*06b0*/  ISETP.NE.AND P0, PT, R12, RZ, PT ;  /* 0x000000ff0c00720c */ /* 0x000fce0003f05270 */
[----:B------:R-:W-:Y:S06]  /*06c0*/  @!P1 BRA `(.L_x_3) ;  /* 0x0000000000849947 */ /* 0x000fec0003800000 */
[----:B-1----:R-:W0:Y:S01]  /*06d0*/  LDC.64 R10, c[0x0][0x380] ;  /* 0x0000e000ff0a7b82 */ /* 0x002e220000000a00 */
[----:B------:R-:W-:Y:S01]  /*06e0*/  IMAD.IADD R3, R17, 0x1, R0 ;  /* 0x0000000111037824 */ /* 0x000fe200078e0200 */
[----:B------:R-:W1:Y:S03]  /*06f0*/  LDCU.64 UR4, c[0x0][0x380] ;  /* 0x00007000ff0477ac */ /* 0x000e660008000a00 */
[----:B0-----:R-:W-:-:S06]  /*0700*/  IMAD.WIDE.U32 R10, R3, 0x4, R10 ;  /* 0x00000004030a7825 */ /* 0x001fcc00078e000a */
[----:B------:R-:W2:Y:S01]  /*0710*/  LDG.E R11, desc[UR36][R10.64] ;  /* 0x000000240a0b7981 */ /* 0x000ea2000c1e1900 */
[----:B------:R-:W-:-:S05]  /*0720*/  IADD3 R3, P1, PT, R17, R0, RZ ;  /* 0x0000000011037210 */ /* 0x000fca0007f3e0ff */
[----:B------:R-:W-:Y:S01]  /*0730*/  IMAD.X R14, RZ, RZ, RZ, P1 ;  /* 0x000000ffff0e7224 */ /* 0x000fe200008e06ff */
[----:B-1----:R-:W-:-:S04]  /*0740*/  LEA R8, P1, R3, UR4, 0x2 ;  /* 0x0000000403087c11 */ /* 0x002fc8000f8210ff */
[----:B------:R-:W-:Y:S02]  /*0750*/  LEA.HI.X R9, R3, UR5, R14, 0x2, P1 ;  /* 0x0000000503097c11 */ /* 0x000fe400088f140e */
[----:B--2---:R-:W-:-:S05]  /*0760*/  IADD3 R3, PT, PT, R2, R11, RZ ;  /* 0x0000000b02037210 */ /* 0x004fca0007ffe0ff */
[----:B------:R0:W-:Y:S04]  /*0770*/  STG.E desc[UR36][R4.64], R3 ;  /* 0x0000000304007986 */ /* 0x0001e8000c101924 */
[----:B------:R-:W2:Y:S02]  /*0780*/  LDG.E R2, desc[UR36][R8.64+0x4] ;  /* 0x0000042408027981 */ /* 0x000ea4000c1e1900 */
[----:B--2---:R-:W-:-:S05]  /*0790*/  IMAD.IADD R7, R3, 0x1, R2 ;  /* 0x0000000103077824 */ /* 0x004fca00078e0202 */
[----:B------:R1:W-:Y:S04]  /*07a0*/  STG.E desc[UR36][R4.64], R7 ;  /* 0x0000000704007986 */ /* 0x0003e8000c101924 */
[----:B------:R-:W2:Y:S02]  /*07b0*/  LDG.E R2, desc[UR36][R8.64+0x8] ;  /* 0x0000082408027981 */ /* 0x000ea4000c1e1900 */
[----:B--2---:R-:W-:-:S05]  /*07c0*/  IMAD.IADD R11, R7, 0x1, R2 ;  /* 0x00000001070b7824 */ /* 0x004fca00078e0202 */
[----:B------:R2:W-:Y:S04]  /*07d0*/  STG.E desc[UR36][R4.64], R11 ;  /* 0x0000000b04007986 */ /* 0x0005e8000c101924 */
[----:B------:R-:W3:Y:S02]  /*07e0*/  LDG.E R2, desc[UR36][R8.64+0xc] ;  /* 0x00000c2408027981 */ /* 0x000ee4000c1e1900 */
[----:B---3--:R-:W-:-:S05]  /*07f0*/  IADD3 R13, PT, PT, R11, R2, RZ ;  /* 0x000000020b0d7210 */ /* 0x008fca0007ffe0ff */
[----:B------:R3:W-:Y:S04]  /*0800*/  STG.E desc[UR36][R4.64], R13 ;  /* 0x0000000d04007986 */ /* 0x0007e8000c101924 */
        /* <DEDUP_REMOVED lines=10> */
[----:B------:R-:W-:Y:S02]  /*08b0*/  VIADD R0, R0, 0x8 ;  /* 0x0000000800007836 */ /* 0x000fe40000000000 */
[----:B--2---:R-:W-:-:S05]  /*08c0*/  IMAD.IADD R2, R11, 0x1, R2 ;  /* 0x000000010b027824 */ /* 0x004fca00078e0202 */
[----:B------:R3:W-:Y:S02]  /*08d0*/  STG.E desc[UR36][R4.64], R2 ;  /* 0x0000000204007986 */ /* 0x0007e4000c101924 */
.L_x_3:
[----:B------:R-:W-:Y:S05]  /*08e0*/  @!P0 EXIT ;  /* 0x000000000000894d */ /* 0x000fea0003800000 */
[----:B------:R-:W-:Y:S02]  /*08f0*/  ISETP.GE.U32.AND P1, PT, R12, 0x4, PT ;  /* 0x000000040c00780c */ /* 0x000fe40003f26070 */
[----:B---3--:R-:W-:-:S04]  /*0900*/  LOP3.LUT R3, R6, 0x3, RZ, 0xc0, !PT ;  /* 0x0000000306037812 */ /* 0x008fc800078ec0ff */
[----:B------:R-:W-:-:S07]  /*0910*/  ISETP.NE.AND P0, PT, R3, RZ, PT ;  /* 0x000000ff0300720c */ /* 0x000fce0003f05270 */
[----:B------:R-:W-:Y:S06]  /*0920*/  @!P1 BRA `(.L_x_4) ;  /* 0x0000000000549947 */ /* 0x000fec0003800000 */
[----:B------:R-:W0:Y:S01]  /*0930*/  LDC.64 R6, c[0x0][0x380] ;  /* 0x0000e000ff067b82 */ /* 0x000e220000000a00 */
[----:B------:R-:W-:Y:S01]  /*0940*/  IADD3 R9, PT, PT, R17, R0, RZ ;  /* 0x0000000011097210 */ /* 0x000fe20007ffe0ff */
[----:B------:R-:W2:Y:S04]  /*0950*/  LDCU.64 UR4, c[0x0][0x380] ;  /* 0x00007000ff0477ac */ /* 0x000ea80008000a00 */
[----:B0-----:R-:W-:-:S06]  /*0960*/  IMAD.WIDE.U32 R6, R9, 0x4, R6 ;  /* 0x0000000409067825 */ /* 0x001fcc00078e0006 */
[----:B------:R-:W1:Y:S01]  /*0970*/  LDG.E R7, desc[UR36][R6.64] ;  /* 0x0000002406077981 */ /* 0x000e62000c1e1900 */
[----:B------:R-:W-:-:S05]  /*0980*/  IADD3 R9, P1, PT, R17, R0, RZ ;  /* 0x0000000011097210 */ /* 0x000fca0007f3e0ff */
[----:B------:R-:W-:Y:S01]  /*0990*/  IMAD.X R10, RZ, RZ, RZ, P1 ;  /* 0x000000ffff0a7224 */ /* 0x000fe200008e06ff */
[----:B--2---:R-:W-:-:S04]  /*09a0*/  LEA R8, P1, R9, UR4, 0x2 ;  /* 0x0000000409087c11 */ /* 0x004fc8000f8210ff */
[----:B------:R-:W-:Y:S01]  /*09b0*/  LEA.HI.X R9, R9, UR5, R10, 0x2, P1 ;  /* 0x0000000509097c11 */ /* 0x000fe200088f140a */
[----:B-1----:R-:W-:-:S05]  /*09c0*/  IMAD.IADD R11, R2, 0x1, R7 ;  /* 0x00000001020b7824 */ /* 0x002fca00078e0207 */
[----:B------:R0:W-:Y:S04]  /*09d0*/  STG.E desc[UR36][R4.64], R11 ;  /* 0x0000000b04007986 */ /* 0x0001e8000c101924 */
[----:B------:R-:W2:Y:S02]  /*09e0*/  LDG.E R2, desc[UR36][R8.64+0x4] ;  /* 0x0000042408027981 */ /* 0x000ea4000c1e1900 */
[----:B--2---:R-:W-:-:S05]  /*09f0*/  IADD3 R13, PT, PT, R11, R2, RZ ;  /* 0x000000020b0d7210 */ /* 0x004fca0007ffe0ff */
[----:B------:R0:W-:Y:S04]  /*0a00*/  STG.E desc[UR36][R4.64], R13 ;  /* 0x0000000d04007986 */ /* 0x0001e8000c101924 */
[----:B------:R-:W2:Y:S02]  /*0a10*/  LDG.E R2, desc[UR36][R8.64+0x8] ;  /* 0x0000082408027981 */ /* 0x000ea4000c1e1900 */
[----:B--2---:R-:W-:-:S05]  /*0a20*/  IMAD.IADD R7, R13, 0x1, R2 ;  /* 0x000000010d077824 */ /* 0x004fca00078e0202 */
[----:B------:R0:W-:Y:S04]  /*0a30*/  STG.E desc[UR36][R4.64], R7 ;  /* 0x0000000704007986 */ /* 0x0001e8000c101924 */
[----:B------:R-:W2:Y:S01]  /*0a40*/  LDG.E R2, desc[UR36][R8.64+0xc] ;  /* 0x00000c2408027981 */ /* 0x000ea2000c1e1900 */
[----:B------:R-:W-:Y:S01]  /*0a50*/  IADD3 R0, PT, PT, R0, 0x4, RZ ;  /* 0x0000000400007810 */ /* 0x000fe20007ffe0ff */
[----:B--2---:R-:W-:-:S05]  /*0a60*/  IMAD.IADD R2, R7, 0x1, R2 ;  /* 0x0000000107027824 */ /* 0x004fca00078e0202 */
[----:B------:R0:W-:Y:S02]  /*0a70*/  STG.E desc[UR36][R4.64], R2 ;  /* 0x0000000204007986 */ /* 0x0001e4000c101924 */
.L_x_4:
[----:B------:R-:W-:Y:S05]  /*0a80*/  @!P0 EXIT ;  /* 0x000000000000894d */ /* 0x000fea0003800000 */
[----:B0-----:R-:W0:Y:S01]  /*0a90*/  LDC.64 R6, c[0x0][0x380] ;  /* 0x0000e000ff067b82 */ /* 0x001e220000000a00 */
[----:B------:R-:W-:Y:S02]  /*0aa0*/  IMAD.IADD R17, R17, 0x1, R0 ;  /* 0x0000000111117824 */ /* 0x000fe400078e0200 */
[----:B------:R-:W-:Y:S02]  /*0ab0*/  IMAD.MOV R3, RZ, RZ, -R3 ;  /* 0x000000ffff037224 */ /* 0x000fe400078e0a03 */
[----:B0-----:R-:W-:-:S05]  /*0ac0*/  IMAD.WIDE.U32 R6, R17, 0x4, R6 ;  /* 0x0000000411067825 */ /* 0x001fca00078e0006 */
[----:B------:R-:W-:-:S07]  /*0ad0*/  MOV R9, R7 ;  /* 0x0000000700097202 */ /* 0x000fce0000000f00 */
.L_x_5:
[----:B------:R-:W-:-:S06]  /*0ae0*/  IMAD.MOV.U32 R7, RZ, RZ, R9 ;  /* 0x000000ffff077224 */ /* 0x000fcc00078e0009 */
[----:B0-----:R0:W1:Y:S01]  /*0af0*/  LDG.E R7, desc[UR36][R6.64] ;  /* 0x0000002406077981 */ /* 0x001062000c1e1900 */
[----:B------:R-:W-:-:S05]  /*0b00*/  VIADD R3, R3, 0x1 ;  /* 0x0000000103037836 */ /* 0x000fca0000000000 */
[----:B------:R-:W-:Y:S02]  /*0b10*/  ISETP.NE.AND P0, PT, R3, RZ, PT ;  /* 0x000000ff0300720c */ /* 0x000fe40003f05270 */
[----:B0-----:R-:W-:-:S04]  /*0b20*/  IADD3 R6, P1, PT, R6, 0x4, RZ ;  /* 0x0000000406067810 */ /* 0x001fc80007f3e0ff */
[----:B------:R-:W-:Y:S02]  /*0b30*/  IADD3.X R9, PT, PT, RZ, R9, RZ, P1, !PT ;  /* 0x00000009ff097210 */ /* 0x000fe40000ffe4ff */
[----:B-1----:R-:W-:-:S05]  /*0b40*/  IADD3 R2, PT, PT, R7, R2, RZ ;  /* 0x0000000207027210 */ /* 0x002fca0007ffe0ff */
[----:B------:R0:W-:Y:S01]  /*0b50*/  STG.E desc[UR36][R4.64], R2 ;  /* 0x0000000204007986 */ /* 0x0001e2000c101924 */
[----:B------:R-:W-:Y:S05]  /*0b60*/  @P0 BRA `(.L_x_5) ;  /* 0xfffffffc00dc0947 */ /* 0x000fea000383ffff */
[----:B------:R-:W-:Y:S05]  /*0b70*/  EXIT ;  /* 0x000000000000794d */ /* 0x000fea0003800000 */
.L_x_6:
[----:B------:R-:W-:-:S00]  /*0b80*/  BRA `(.L_x_6) ;  /* 0xfffffffc00fc7947 */ /* 0x000fc0000383ffff */
[----:B------:R-:W-:-:S00]  /*0b90*/  NOP ;  /* 0x0000000000007918 */ /* 0x000fc00000000000 */
        /* <DEDUP_REMOVED lines=14> */
.L_x_7:


//--------------------- .nv.global.init           --------------------------
	.section	.nv.global.init,"aw",@progbits
.nv.global.init:
	.type		$str,@object
	.size		$str,(.L_0 - $str)
$str:
        /*0000*/ 	.byte	0x28, 0x25, 0x64, 0x2c, 0x25, 0x64, 0x29, 0x0a, 0x00
.L_0:


//--------------------- .nv.shared.reserved.0     --------------------------
	.section	.nv.shared.reserved.0,"aw",@nobits
	.weak		__nv_reservedSMEM_offset_0_alias
	.size		__nv_reservedSMEM_offset_0_alias, 0, 64
	.other		__nv_reservedSMEM_offset_0_alias,@"STO_CUDA_RESERVED_SHARED STV_DEFAULT"
__nv_reservedSMEM_offset_0_alias:
	.zero		0
	.zero		64


//--------------------- .nv.constant0._Z21degree_centrality_GPUPiS_i --------------------------
	.section	.nv.constant0._Z21degree_centrality_GPUPiS_i,"a",@progbits
	.sectionflags	@""
	.align	4
.nv.constant0._Z21degree_centrality_GPUPiS_i:
	.zero		916


//--------------------- SYMBOLS --------------------------

	.type		.nv.reservedSmem.offset0,@object
	.size		.nv.reservedSmem.offset0,0x4
	.type		vprintf,@function
